//
// Generated by NVIDIA NVVM Compiler
//
// Compiler Build ID: CL-36424714
// Cuda compilation tools, release 13.0, V13.0.88
// Based on NVVM 20.0.0
//

.version 9.0
.target sm_100
.address_size 64

	// .globl	_Z13gpu_mergesortPxS_xx

.visible .entry _Z13gpu_mergesortPxS_xx(
	.param .u64 .ptr .align 1 _Z13gpu_mergesortPxS_xx_param_0,
	.param .u64 .ptr .align 1 _Z13gpu_mergesortPxS_xx_param_1,
	.param .u64 _Z13gpu_mergesortPxS_xx_param_2,
	.param .u64 _Z13gpu_mergesortPxS_xx_param_3
)
{
	.reg .pred 	%p<22>;
	.reg .b32 	%r<8>;
	.reg .b64 	%rd<164>;

	ld.param.u64 	%rd80, [_Z13gpu_mergesortPxS_xx_param_0];
	ld.param.u64 	%rd81, [_Z13gpu_mergesortPxS_xx_param_1];
	ld.param.u64 	%rd78, [_Z13gpu_mergesortPxS_xx_param_2];
	ld.param.u64 	%rd79, [_Z13gpu_mergesortPxS_xx_param_3];
	cvta.to.global.u64 	%rd1, %rd81;
	cvta.to.global.u64 	%rd2, %rd80;
	mov.u32 	%r1, %ctaid.x;
	mov.u32 	%r2, %ntid.x;
	mov.u32 	%r3, %ntid.y;
	mov.u32 	%r4, %tid.y;
	mov.u32 	%r5, %tid.x;
	mad.lo.s32 	%r6, %r3, %r1, %r4;
	mad.lo.s32 	%r7, %r6, %r2, %r5;
	cvt.u64.u32 	%rd82, %r7;
	mul.lo.s64 	%rd3, %rd79, %rd82;
	setp.ge.s64 	%p1, %rd3, %rd78;
	@%p1 bra 	$L__BB0_43;
	shr.s64 	%rd83, %rd79, 1;
	add.s64 	%rd84, %rd3, %rd83;
	min.s64 	%rd4, %rd84, %rd78;
	add.s64 	%rd85, %rd3, %rd79;
	min.s64 	%rd5, %rd85, %rd78;
	setp.lt.s64 	%p2, %rd79, 1;
	@%p2 bra 	$L__BB0_43;
	add.s64 	%rd86, %rd3, 1;
	max.s64 	%rd6, %rd5, %rd86;
	sub.s64 	%rd87, %rd6, %rd3;
	and.b64  	%rd7, %rd87, 3;
	setp.eq.s64 	%p3, %rd7, 0;
	mov.u64 	%rd141, %rd3;
	mov.u64 	%rd146, %rd4;
	mov.u64 	%rd147, %rd3;
	@%p3 bra 	$L__BB0_12;
	shl.b64 	%rd88, %rd3, 3;
	add.s64 	%rd133, %rd1, %rd88;
	neg.s64 	%rd132, %rd7;
	mov.u64 	%rd141, %rd3;
	mov.u64 	%rd146, %rd4;
	mov.u64 	%rd147, %rd3;
$L__BB0_4:
	.pragma "nounroll";
	setp.lt.s64 	%p4, %rd147, %rd4;
	@%p4 bra 	$L__BB0_6;
	shl.b64 	%rd89, %rd146, 3;
	add.s64 	%rd90, %rd2, %rd89;
	ld.global.u64 	%rd137, [%rd90];
	bra.uni 	$L__BB0_10;
$L__BB0_6:
	setp.lt.s64 	%p5, %rd146, %rd5;
	@%p5 bra 	$L__BB0_9;
	shl.b64 	%rd91, %rd147, 3;
	add.s64 	%rd92, %rd2, %rd91;
	ld.global.u64 	%rd138, [%rd92];
$L__BB0_8:
	st.global.u64 	[%rd133], %rd138;
	add.s64 	%rd147, %rd147, 1;
	bra.uni 	$L__BB0_11;
$L__BB0_9:
	shl.b64 	%rd93, %rd147, 3;
	add.s64 	%rd94, %rd2, %rd93;
	ld.global.u64 	%rd138, [%rd94];
	shl.b64 	%rd95, %rd146, 3;
	add.s64 	%rd96, %rd2, %rd95;
	ld.global.u64 	%rd137, [%rd96];
	setp.lt.s64 	%p6, %rd138, %rd137;
	@%p6 bra 	$L__BB0_8;
$L__BB0_10:
	st.global.u64 	[%rd133], %rd137;
	add.s64 	%rd146, %rd146, 1;
$L__BB0_11:
	add.s64 	%rd141, %rd141, 1;
	add.s64 	%rd133, %rd133, 8;
	add.s64 	%rd132, %rd132, 1;
	setp.ne.s64 	%p7, %rd132, 0;
	@%p7 bra 	$L__BB0_4;
$L__BB0_12:
	sub.s64 	%rd97, %rd3, %rd6;
	setp.gt.u64 	%p8, %rd97, -4;
	@%p8 bra 	$L__BB0_43;
	shl.b64 	%rd98, %rd141, 3;
	add.s64 	%rd99, %rd98, %rd1;
	add.s64 	%rd144, %rd99, 16;
$L__BB0_14:
	setp.lt.s64 	%p9, %rd147, %rd4;
	@%p9 bra 	$L__BB0_17;
	shl.b64 	%rd100, %rd146, 3;
	add.s64 	%rd101, %rd2, %rd100;
	ld.global.u64 	%rd149, [%rd101];
$L__BB0_16:
	st.global.u64 	[%rd144+-16], %rd149;
	add.s64 	%rd146, %rd146, 1;
	bra.uni 	$L__BB0_21;
$L__BB0_17:
	setp.lt.s64 	%p10, %rd146, %rd5;
	@%p10 bra 	$L__BB0_19;
	shl.b64 	%rd102, %rd147, 3;
	add.s64 	%rd103, %rd2, %rd102;
	ld.global.u64 	%rd148, [%rd103];
	bra.uni 	$L__BB0_20;
$L__BB0_19:
	shl.b64 	%rd104, %rd147, 3;
	add.s64 	%rd105, %rd2, %rd104;
	ld.global.u64 	%rd148, [%rd105];
	shl.b64 	%rd106, %rd146, 3;
	add.s64 	%rd107, %rd2, %rd106;
	ld.global.u64 	%rd149, [%rd107];
	setp.ge.s64 	%p11, %rd148, %rd149;
	@%p11 bra 	$L__BB0_16;
$L__BB0_20:
	st.global.u64 	[%rd144+-16], %rd148;
	add.s64 	%rd147, %rd147, 1;
$L__BB0_21:
	setp.lt.s64 	%p12, %rd147, %rd4;
	@%p12 bra 	$L__BB0_23;
	shl.b64 	%rd108, %rd146, 3;
	add.s64 	%rd109, %rd2, %rd108;
	ld.global.u64 	%rd152, [%rd109];
	bra.uni 	$L__BB0_27;
$L__BB0_23:
	setp.lt.s64 	%p13, %rd146, %rd5;
	@%p13 bra 	$L__BB0_26;
	shl.b64 	%rd110, %rd147, 3;
	add.s64 	%rd111, %rd2, %rd110;
	ld.global.u64 	%rd153, [%rd111];
$L__BB0_25:
	st.global.u64 	[%rd144+-8], %rd153;
	add.s64 	%rd147, %rd147, 1;
	bra.uni 	$L__BB0_28;
$L__BB0_26:
	shl.b64 	%rd112, %rd147, 3;
	add.s64 	%rd113, %rd2, %rd112;
	ld.global.u64 	%rd153, [%rd113];
	shl.b64 	%rd114, %rd146, 3;
	add.s64 	%rd115, %rd2, %rd114;
	ld.global.u64 	%rd152, [%rd115];
	setp.lt.s64 	%p14, %rd153, %rd152;
	@%p14 bra 	$L__BB0_25;
$L__BB0_27:
	st.global.u64 	[%rd144+-8], %rd152;
	add.s64 	%rd146, %rd146, 1;
$L__BB0_28:
	setp.lt.s64 	%p15, %rd147, %rd4;
	@%p15 bra 	$L__BB0_30;
	shl.b64 	%rd116, %rd146, 3;
	add.s64 	%rd117, %rd2, %rd116;
	ld.global.u64 	%rd156, [%rd117];
	bra.uni 	$L__BB0_34;
$L__BB0_30:
	setp.lt.s64 	%p16, %rd146, %rd5;
	@%p16 bra 	$L__BB0_33;
	shl.b64 	%rd118, %rd147, 3;
	add.s64 	%rd119, %rd2, %rd118;
	ld.global.u64 	%rd157, [%rd119];
$L__BB0_32:
	st.global.u64 	[%rd144], %rd157;
	add.s64 	%rd147, %rd147, 1;
	bra.uni 	$L__BB0_35;
$L__BB0_33:
	shl.b64 	%rd120, %rd147, 3;
	add.s64 	%rd121, %rd2, %rd120;
	ld.global.u64 	%rd157, [%rd121];
	shl.b64 	%rd122, %rd146, 3;
	add.s64 	%rd123, %rd2, %rd122;
	ld.global.u64 	%rd156, [%rd123];
	setp.lt.s64 	%p17, %rd157, %rd156;
	@%p17 bra 	$L__BB0_32;
$L__BB0_34:
	st.global.u64 	[%rd144], %rd156;
	add.s64 	%rd146, %rd146, 1;
$L__BB0_35:
	setp.lt.s64 	%p18, %rd147, %rd4;
	@%p18 bra 	$L__BB0_37;
	shl.b64 	%rd124, %rd146, 3;
	add.s64 	%rd125, %rd2, %rd124;
	ld.global.u64 	%rd160, [%rd125];
	bra.uni 	$L__BB0_41;
$L__BB0_37:
	setp.lt.s64 	%p19, %rd146, %rd5;
	@%p19 bra 	$L__BB0_40;
	shl.b64 	%rd126, %rd147, 3;
	add.s64 	%rd127, %rd2, %rd126;
	ld.global.u64 	%rd161, [%rd127];
$L__BB0_39:
	st.global.u64 	[%rd144+8], %rd161;
	add.s64 	%rd147, %rd147, 1;
	bra.uni 	$L__BB0_42;
$L__BB0_40:
	shl.b64 	%rd128, %rd147, 3;
	add.s64 	%rd129, %rd2, %rd128;
	ld.global.u64 	%rd161, [%rd129];
	shl.b64 	%rd130, %rd146, 3;
	add.s64 	%rd131, %rd2, %rd130;
	ld.global.u64 	%rd160, [%rd131];
	setp.lt.s64 	%p20, %rd161, %rd160;
	@%p20 bra 	$L__BB0_39;
$L__BB0_41:
	st.global.u64 	[%rd144+8], %rd160;
	add.s64 	%rd146, %rd146, 1;
$L__BB0_42:
	add.s64 	%rd141, %rd141, 4;
	add.s64 	%rd144, %rd144, 32;
	setp.lt.s64 	%p21, %rd141, %rd5;
	@%p21 bra 	$L__BB0_14;
$L__BB0_43:
	ret;

}


// ===== COMPILED SASS (sm_100) =====

	.target	sm_100

	.elftype	@"ET_EXEC"


//--------------------- .note.nv.tkinfo           --------------------------
	.section	.note.nv.tkinfo,"",@"SHT_NOTE"
	.sectionflags	@"SHF_NOTE_NV_TKINFO"
	.tkinfo
        /*0018*/ 	.word	0x00000002
        /*0030*/ 	.string	""
        /*0030*/ 	.string	"ptxas"
        /*0030*/ 	.string	"Cuda compilation tools, release 13.0, V13.0.88"
        /*0030*/ 	.string	"Build cuda_13.0.r13.0/compiler.36424714_0"
        /*0030*/ 	.string	"-arch sm_100 -m 64 "



//--------------------- .note.nv.cuinfo           --------------------------
	.section	.note.nv.cuinfo,"",@"SHT_NOTE"
	.sectionflags	@"SHF_NOTE_NV_CUINFO"
        /*0018*/ 	.short	0x0002
        /*001a*/ 	.short	0x0064
        /*001c*/ 	.short	0x0082
	.zero		2


//--------------------- .nv.info                  --------------------------
	.section	.nv.info,"",@"SHT_CUDA_INFO"
	.align	4


	//----- nvinfo : EIATTR_REGCOUNT
	.align		4
        /*0000*/ 	.byte	0x04, 0x2f
        /*0002*/ 	.short	(.L_1 - .L_0)
	.align		4
.L_0:
        /*0004*/ 	.word	index@(_Z13gpu_mergesortPxS_xx)
        /*0008*/ 	.word	0x0000001a


	//----- nvinfo : EIATTR_FRAME_SIZE
	.align		4
.L_1:
        /*000c*/ 	.byte	0x04, 0x11
        /*000e*/ 	.short	(.L_3 - .L_2)
	.align		4
.L_2:
        /*0010*/ 	.word	index@(_Z13gpu_mergesortPxS_xx)
        /*0014*/ 	.word	0x00000000


	//----- nvinfo : EIATTR_MIN_STACK_SIZE
	.align		4
.L_3:
        /*0018*/ 	.byte	0x04, 0x12
        /*001a*/ 	.short	(.L_5 - .L_4)
	.align		4
.L_4:
        /*001c*/ 	.word	index@(_Z13gpu_mergesortPxS_xx)
        /*0020*/ 	.word	0x00000000
.L_5:


//--------------------- .nv.compat                --------------------------
	.section	.nv.compat,"",@"SHT_CUDA_COMPAT_INFO"
	.align	4
        /*0000*/ 	.byte	0x02, 0x09, 0x00, 0x00, 0x02, 0x02, 0x01, 0x00, 0x02, 0x05, 0x05, 0x00, 0x03, 0x07, 0x01, 0x01
        /*0010*/ 	.byte	0x02, 0x03, 0x00, 0x00, 0x02, 0x06, 0x01, 0x00, 0x04, 0x0b, 0x08, 0x00, 0x09, 0x00, 0x00, 0x00
        /*0020*/ 	.byte	0x00, 0x00, 0x00, 0x00


//--------------------- .nv.info._Z13gpu_mergesortPxS_xx --------------------------
	.section	.nv.info._Z13gpu_mergesortPxS_xx,"",@"SHT_CUDA_INFO"
	.sectionflags	@""
	.align	4


	//----- nvinfo : EIATTR_CUDA_API_VERSION
	.align		4
        /*0000*/ 	.byte	0x04, 0x37
        /*0002*/ 	.short	(.L_7 - .L_6)
.L_6:
        /*0004*/ 	.word	0x00000082


	//----- nvinfo : EIATTR_KPARAM_INFO
	.align		4
.L_7:
        /*0008*/ 	.byte	0x04, 0x17
        /*000a*/ 	.short	(.L_9 - .L_8)
.L_8:
        /*000c*/ 	.word	0x00000000
        /*0010*/ 	.short	0x0003
        /*0012*/ 	.short	0x0018
        /*0014*/ 	.byte	0x00, 0xf0, 0x21, 0x00


	//----- nvinfo : EIATTR_KPARAM_INFO
	.align		4
.L_9:
        /*0018*/ 	.byte	0x04, 0x17
        /*001a*/ 	.short	(.L_11 - .L_10)
.L_10:
        /*001c*/ 	.word	0x00000000
        /*0020*/ 	.short	0x0002
        /*0022*/ 	.short	0x0010
        /*0024*/ 	.byte	0x00, 0xf0, 0x21, 0x00


	//----- nvinfo : EIATTR_KPARAM_INFO
	.align		4
.L_11:
        /*0028*/ 	.byte	0x04, 0x17
        /*002a*/ 	.short	(.L_13 - .L_12)
.L_12:
        /*002c*/ 	.word	0x00000000
        /*0030*/ 	.short	0x0001
        /*0032*/ 	.short	0x0008
        /*0034*/ 	.byte	0x00, 0xf5, 0x21, 0x00


	//----- nvinfo : EIATTR_KPARAM_INFO
	.align		4
.L_13:
        /*0038*/ 	.byte	0x04, 0x17
        /*003a*/ 	.short	(.L_15 - .L_14)
.L_14:
        /*003c*/ 	.word	0x00000000
        /*0040*/ 	.short	0x0000
        /*0042*/ 	.short	0x0000
        /*0044*/ 	.byte	0x00, 0xf5, 0x21, 0x00


	//----- nvinfo : EIATTR_SPARSE_MMA_MASK
	.align		4
.L_15:
        /*0048*/ 	.byte	0x03, 0x50
        /*004a*/ 	.short	0x0000


	//----- nvinfo : EIATTR_MAXREG_COUNT
	.align		4
        /*004c*/ 	.byte	0x03, 0x1b
        /*004e*/ 	.short	0x00ff


	//----- nvinfo : EIATTR_MERCURY_ISA_VERSION
	.align		4
        /*0050*/ 	.byte	0x03, 0x5f
        /*0052*/ 	.short	0x0101


	//----- nvinfo : EIATTR_VRC_CTA_INIT_COUNT
	.align		4
        /*0054*/ 	.byte	0x02, 0x4a
	.zero		1
	.zero		1


	//----- nvinfo : EIATTR_EXIT_INSTR_OFFSETS
	.align		4
        /*0058*/ 	.byte	0x04, 0x1c
        /*005a*/ 	.short	(.L_17 - .L_16)


	//   ....[0]....
.L_16:
        /*005c*/ 	.word	0x000000e0


	//   ....[1]....
        /*0060*/ 	.word	0x00000160


	//   ....[2]....
        /*0064*/ 	.word	0x00000720


	//   ....[3]....
        /*0068*/ 	.word	0x00001170


	//----- nvinfo : EIATTR_CRS_STACK_SIZE
	.align		4
.L_17:
        /*006c*/ 	.byte	0x04, 0x1e
        /*006e*/ 	.short	(.L_19 - .L_18)
.L_18:
        /*0070*/ 	.word	0x00000000


	//----- nvinfo : EIATTR_CBANK_PARAM_SIZE
	.align		4
.L_19:
        /*0074*/ 	.byte	0x03, 0x19
        /*0076*/ 	.short	0x0020


	//----- nvinfo : EIATTR_PARAM_CBANK
	.align		4
        /*0078*/ 	.byte	0x04, 0x0a
        /*007a*/ 	.short	(.L_21 - .L_20)
	.align		4
.L_20:
        /*007c*/ 	.word	index@(.nv.constant0._Z13gpu_mergesortPxS_xx)
        /*0080*/ 	.short	0x0380
        /*0082*/ 	.short	0x0020


	//----- nvinfo : EIATTR_SW_WAR
	.align		4
.L_21:
        /*0084*/ 	.byte	0x04, 0x36
        /*0086*/ 	.short	(.L_23 - .L_22)
.L_22:
        /*0088*/ 	.word	0x00000008
.L_23:


//--------------------- .nv.callgraph             --------------------------
	.section	.nv.callgraph,"",@"SHT_CUDA_CALLGRAPH"
	.align	4
	.sectionentsize	8
	.align		4
        /*0000*/ 	.word	0x00000000
	.align		4
        /*0004*/ 	.word	0xffffffff
	.align		4
        /*0008*/ 	.word	0x00000000
	.align		4
        /*000c*/ 	.word	0xfffffffe
	.align		4
        /*0010*/ 	.word	0x00000000
	.align		4
        /*0014*/ 	.word	0xfffffffd
	.align		4
        /*0018*/ 	.word	0x00000000
	.align		4
        /*001c*/ 	.word	0xfffffffc


//--------------------- .text._Z13gpu_mergesortPxS_xx --------------------------
	.section	.text._Z13gpu_mergesortPxS_xx,"ax",@progbits
	.align	128
        .global         _Z13gpu_mergesortPxS_xx
        .type           _Z13gpu_mergesortPxS_xx,@function
        .size           _Z13gpu_mergesortPxS_xx,(.L_x_39 - _Z13gpu_mergesortPxS_xx)
        .other          _Z13gpu_mergesortPxS_xx,@"STO_CUDA_ENTRY STV_DEFAULT"
_Z13gpu_mergesortPxS_xx:
.text._Z13gpu_mergesortPxS_xx:
[----:B------:R-:W-:Y:S01]  /*0000*/  LDC R1, c[0x0][0x37c] ;  /* 0x0000df00ff017b82 */ /* 0x000fe20000000800 */
[----:B------:R-:W0:Y:S01]  /*0010*/  S2R R3, SR_TID.Y ;  /* 0x0000000000037919 */ /* 0x000e220000002200 */
[----:B------:R-:W1:Y:S06]  /*0020*/  LDCU UR5, c[0x0][0x360] ;  /* 0x00006c00ff0577ac */ /* 0x000e6c0008000800 */
[----:B------:R-:W0:Y:S01]  /*0030*/  S2UR UR4, SR_CTAID.X ;  /* 0x00000000000479c3 */ /* 0x000e220000002500 */
[----:B------:R-:W1:Y:S07]  /*0040*/  S2R R9, SR_TID.X ;  /* 0x0000000000097919 */ /* 0x000e6e0000002100 */
[----:B------:R-:W0:Y:S08]  /*0050*/  LDC R0, c[0x0][0x364] ;  /* 0x0000d900ff007b82 */ /* 0x000e300000000800 */
[----:B------:R-:W2:Y:S08]  /*0060*/  LDC.64 R4, c[0x0][0x398] ;  /* 0x0000e600ff047b82 */ /* 0x000eb00000000a00 */
[----:B------:R-:W3:Y:S01]  /*0070*/  LDC.64 R6, c[0x0][0x390] ;  /* 0x0000e400ff067b82 */ /* 0x000ee20000000a00 */
[----:B0-----:R-:W-:-:S04]  /*0080*/  IMAD R0, R0, UR4, R3 ;  /* 0x0000000400007c24 */ /* 0x001fc8000f8e0203 */
[----:B-1----:R-:W-:-:S04]  /*0090*/  IMAD R3, R0, UR5, R9 ;  /* 0x0000000500037c24 */ /* 0x002fc8000f8e0209 */
[----:B--2---:R-:W-:-:S04]  /*00a0*/  IMAD.WIDE.U32 R16, R3, R4, RZ ;  /* 0x0000000403107225 */ /* 0x004fc800078e00ff */
[----:B------:R-:W-:Y:S01]  /*00b0*/  IMAD R0, R3, R5, R17 ;  /* 0x0000000503007224 */ /* 0x000fe200078e0211 */
[----:B---3--:R-:W-:-:S04]  /*00c0*/  ISETP.GE.U32.AND P0, PT, R16, R6, PT ;  /* 0x000000061000720c */ /* 0x008fc80003f06070 */
[----:B------:R-:W-:-:S13]  /*00d0*/  ISETP.GE.AND.EX P0, PT, R0, R7, PT, P0 ;  /* 0x000000070000720c */ /* 0x000fda0003f06300 */
[----:B------:R-:W-:Y:S05]  /*00e0*/  @P0 EXIT ;  /* 0x000000000000094d */ /* 0x000fea0003800000 */
[----:B------:R-:W-:Y:S02]  /*00f0*/  ISETP.GE.U32.AND P0, PT, R4, 0x1, PT ;  /* 0x000000010400780c */ /* 0x000fe40003f06070 */
[----:B------:R-:W-:Y:S02]  /*0100*/  IADD3 R3, P2, PT, R16, R4, RZ ;  /* 0x0000000410037210 */ /* 0x000fe40007f5e0ff */
[----:B------:R-:W-:Y:S02]  /*0110*/  ISETP.GE.AND.EX P0, PT, R5, RZ, PT, P0 ;  /* 0x000000ff0500720c */ /* 0x000fe40003f06300 */
[----:B------:R-:W-:Y:S01]  /*0120*/  ISETP.LT.U32.AND P1, PT, R3, R6, PT ;  /* 0x000000060300720c */ /* 0x000fe20003f21070 */
[----:B------:R-:W-:-:S05]  /*0130*/  IMAD.X R8, R0, 0x1, R5, P2 ;  /* 0x0000000100087824 */ /* 0x000fca00010e0605 */
[----:B------:R-:W-:-:S04]  /*0140*/  ISETP.LT.AND.EX P1, PT, R8, R7, PT, P1 ;  /* 0x000000070800720c */ /* 0x000fc80003f21310 */
[----:B------:R-:W-:Y:S01]  /*0150*/  SEL R2, R3, R6, P1 ;  /* 0x0000000603027207 */ /* 0x000fe20000800000 */
[----:B------:R-:W-:Y:S08]  /*0160*/  @!P0 EXIT ;  /* 0x000000000000894d */ /* 0x000ff00003800000 */
[----:B------:R-:W-:Y:S01]  /*0170*/  IADD3 R9, P2, PT, R16, 0x1, RZ ;  /* 0x0000000110097810 */ /* 0x000fe20007f5e0ff */
[----:B------:R-:W0:Y:S01]  /*0180*/  LDCU.64 UR4, c[0x0][0x358] ;  /* 0x00006b00ff0477ac */ /* 0x000e220008000a00 */
[----:B------:R-:W-:Y:S01]  /*0190*/  SEL R3, R8, R7, P1 ;  /* 0x0000000708037207 */ /* 0x000fe20000800000 */
[----:B------:R-:W-:Y:S01]  /*01a0*/  BSSY.RECONVERGENT B0, `(.L_x_0) ;  /* 0x0000052000007945 */ /* 0x000fe20003800200 */
[----:B------:R-:W-:Y:S01]  /*01b0*/  ISETP.GT.U32.AND P0, PT, R2, R9, PT ;  /* 0x000000090200720c */ /* 0x000fe20003f04070 */
[----:B------:R-:W-:Y:S01]  /*01c0*/  IMAD.X R12, RZ, RZ, R0, P2 ;  /* 0x000000ffff0c7224 */ /* 0x000fe200010e0600 */
[--C-:B------:R-:W-:Y:S01]  /*01d0*/  SHF.R.S64 R11, R4, 0x1, R5.reuse ;  /* 0x00000001040b7819 */ /* 0x100fe20000001005 */
[----:B------:R-:W1:Y:S01]  /*01e0*/  LDCU.64 UR8, c[0x0][0x380] ;  /* 0x00007000ff0877ac */ /* 0x000e620008000a00 */
[----:B------:R-:W-:Y:S01]  /*01f0*/  SHF.R.S32.HI R13, RZ, 0x1, R5 ;  /* 0x00000001ff0d7819 */ /* 0x000fe20000011405 */
[----:B------:R-:W-:Y:S01]  /*0200*/  IMAD.MOV.U32 R20, RZ, RZ, R16 ;  /* 0x000000ffff147224 */ /* 0x000fe200078e0010 */
[----:B------:R-:W-:-:S02]  /*0210*/  ISETP.GT.AND.EX P0, PT, R3, R12, PT, P0 ;  /* 0x0000000c0300720c */ /* 0x000fc40003f04300 */
[----:B------:R-:W-:Y:S01]  /*0220*/  IADD3 R5, P1, PT, R11, R16, RZ ;  /* 0x000000100b057210 */ /* 0x000fe20007f3e0ff */
[--C-:B------:R-:W-:Y:S01]  /*0230*/  IMAD.MOV.U32 R11, RZ, RZ, R0.reuse ;  /* 0x000000ffff0b7224 */ /* 0x100fe200078e0000 */
[----:B------:R-:W-:Y:S02]  /*0240*/  SEL R4, R2, R9, P0 ;  /* 0x0000000902047207 */ /* 0x000fe40000000000 */
[----:B------:R-:W-:Y:S01]  /*0250*/  SEL R21, R3, R12, P0 ;  /* 0x0000000c03157207 */ /* 0x000fe20000000000 */
[----:B------:R-:W-:Y:S01]  /*0260*/  IMAD.X R8, R13, 0x1, R0, P1 ;  /* 0x000000010d087824 */ /* 0x000fe200008e0600 */
[----:B------:R-:W-:Y:S01]  /*0270*/  ISETP.LT.U32.AND P1, PT, R5, R6, PT ;  /* 0x000000060500720c */ /* 0x000fe20003f21070 */
[----:B------:R-:W-:-:S03]  /*0280*/  IMAD.IADD R22, R4, 0x1, -R16 ;  /* 0x0000000104167824 */ /* 0x000fc600078e0a10 */
[-C--:B------:R-:W-:Y:S02]  /*0290*/  ISETP.LT.AND.EX P1, PT, R8, R7.reuse, PT, P1 ;  /* 0x000000070800720c */ /* 0x080fe40003f21310 */
[----:B------:R-:W-:Y:S02]  /*02a0*/  LOP3.LUT R22, R22, 0x3, RZ, 0xc0, !PT ;  /* 0x0000000316167812 */ /* 0x000fe400078ec0ff */
[----:B------:R-:W-:Y:S02]  /*02b0*/  SEL R5, R5, R6, P1 ;  /* 0x0000000605057207 */ /* 0x000fe40000800000 */
[----:B------:R-:W-:Y:S02]  /*02c0*/  ISETP.NE.U32.AND P2, PT, R22, RZ, PT ;  /* 0x000000ff1600720c */ /* 0x000fe40003f45070 */
[----:B------:R-:W-:Y:S01]  /*02d0*/  SEL R6, R8, R7, P1 ;  /* 0x0000000708067207 */ /* 0x000fe20000800000 */
[----:B------:R-:W-:Y:S01]  /*02e0*/  IMAD.MOV.U32 R8, RZ, RZ, R16 ;  /* 0x000000ffff087224 */ /* 0x000fe200078e0010 */
[----:B------:R-:W-:Y:S01]  /*02f0*/  ISETP.NE.AND.EX P1, PT, RZ, RZ, PT, P2 ;  /* 0x000000ffff00720c */ /* 0x000fe20003f25320 */
[----:B------:R-:W-:-:S02]  /*0300*/  IMAD.MOV.U32 R7, RZ, RZ, R0 ;  /* 0x000000ffff077224 */ /* 0x000fc400078e0000 */
[----:B------:R-:W-:Y:S02]  /*0310*/  IMAD.MOV.U32 R9, RZ, RZ, R5 ;  /* 0x000000ffff097224 */ /* 0x000fe400078e0005 */
[----:B------:R-:W-:-:S08]  /*0320*/  IMAD.MOV.U32 R10, RZ, RZ, R6 ;  /* 0x000000ffff0a7224 */ /* 0x000fd000078e0006 */
[----:B01----:R-:W-:Y:S05]  /*0330*/  @!P1 BRA `(.L_x_1) ;  /* 0x0000000000e09947 */ /* 0x003fea0003800000 */
[----:B------:R-:W0:Y:S01]  /*0340*/  LDCU.64 UR6, c[0x0][0x388] ;  /* 0x00007100ff0677ac */ /* 0x000e220008000a00 */
[----:B------:R-:W-:Y:S01]  /*0350*/  IADD3 R22, P1, PT, RZ, -R22, RZ ;  /* 0x80000016ff167210 */ /* 0x000fe20007f3e0ff */
[----:B------:R-:W-:Y:S02]  /*0360*/  IMAD.MOV.U32 R8, RZ, RZ, R16 ;  /* 0x000000ffff087224 */ /* 0x000fe400078e0010 */
[----:B------:R-:W-:Y:S02]  /*0370*/  IMAD.MOV.U32 R7, RZ, RZ, R0 ;  /* 0x000000ffff077224 */ /* 0x000fe400078e0000 */
[----:B------:R-:W-:Y:S02]  /*0380*/  IMAD.MOV.U32 R9, RZ, RZ, R5 ;  /* 0x000000ffff097224 */ /* 0x000fe400078e0005 */
[----:B------:R-:W-:Y:S02]  /*0390*/  IMAD.MOV.U32 R10, RZ, RZ, R6 ;  /* 0x000000ffff0a7224 */ /* 0x000fe400078e0006 */
[----:B------:R-:W-:-:S02]  /*03a0*/  IMAD.MOV.U32 R20, RZ, RZ, R16 ;  /* 0x000000ffff147224 */ /* 0x000fc400078e0010 */
[----:B------:R-:W-:Y:S02]  /*03b0*/  IMAD.MOV.U32 R11, RZ, RZ, R0 ;  /* 0x000000ffff0b7224 */ /* 0x000fe400078e0000 */
[----:B------:R-:W-:Y:S01]  /*03c0*/  IMAD.X R23, RZ, RZ, -0x1, P1 ;  /* 0xffffffffff177424 */ /* 0x000fe200008e06ff */
[----:B0-----:R-:W-:-:S04]  /*03d0*/  LEA R14, P0, R16, UR6, 0x3 ;  /* 0x00000006100e7c11 */ /* 0x001fc8000f8018ff */
[----:B------:R-:W-:-:S09]  /*03e0*/  LEA.HI.X R15, R16, UR7, R0, 0x3, P0 ;  /* 0x00000007100f7c11 */ /* 0x000fd200080f1c00 */
.L_x_8:
[----:B------:R-:W-:-:S04]  /*03f0*/  ISETP.GE.U32.AND P1, PT, R20, R5, PT ;  /* 0x000000051400720c */ /* 0x000fc80003f26070 */
[----:B------:R-:W-:-:S13]  /*0400*/  ISETP.GE.AND.EX P1, PT, R11, R6, PT, P1 ;  /* 0x000000060b00720c */ /* 0x000fda0003f26310 */
[----:B------:R-:W0:Y:S02]  /*0410*/  @P1 LDC.64 R12, c[0x0][0x380] ;  /* 0x0000e000ff0c1b82 */ /* 0x000e240000000a00 */
[----:B0-----:R-:W-:-:S04]  /*0420*/  @P1 LEA R12, P0, R9, R12, 0x3 ;  /* 0x0000000c090c1211 */ /* 0x001fc800078018ff */
[----:B------:R-:W-:-:S05]  /*0430*/  @P1 LEA.HI.X R13, R9, R13, R10, 0x3, P0 ;  /* 0x0000000d090d1211 */ /* 0x000fca00000f1c0a */
[----:B------:R0:W5:Y:S01]  /*0440*/  @P1 LDG.E.64 R18, desc[UR4][R12.64] ;  /* 0x000000040c121981 */ /* 0x000162000c1e1b00 */
[----:B------:R-:W-:Y:S01]  /*0450*/  IADD3 R22, P0, PT, R22, 0x1, RZ ;  /* 0x0000000116167810 */ /* 0x000fe20007f1e0ff */
[----:B------:R-:W-:Y:S04]  /*0460*/  BSSY.RECONVERGENT B1, `(.L_x_2) ;  /* 0x0000020000017945 */ /* 0x000fe80003800200 */
[----:B------:R-:W-:Y:S01]  /*0470*/  BSSY.RELIABLE B2, `(.L_x_3) ;  /* 0x0000017000027945 */ /* 0x000fe20003800100 */
[----:B------:R-:W-:Y:S01]  /*0480*/  IMAD.X R23, RZ, RZ, R23, P0 ;  /* 0x000000ffff177224 */ /* 0x000fe200000e0617 */
[----:B------:R-:W-:-:S04]  /*0490*/  ISETP.NE.U32.AND P0, PT, R22, RZ, PT ;  /* 0x000000ff1600720c */ /* 0x000fc80003f05070 */
[----:B------:R-:W-:Y:S01]  /*04a0*/  ISETP.NE.AND.EX P0, PT, R23, RZ, PT, P0 ;  /* 0x000000ff1700720c */ /* 0x000fe20003f05300 */
[----:B0-----:R-:W-:-:S12]  /*04b0*/  @P1 BRA `(.L_x_4) ;  /* 0x0000000000481947 */ /* 0x001fd80003800000 */
[----:B------:R-:W-:-:S04]  /*04c0*/  ISETP.GE.U32.AND P1, PT, R9, R2, PT ;  /* 0x000000020900720c */ /* 0x000fc80003f26070 */
[----:B------:R-:W-:-:S13]  /*04d0*/  ISETP.GE.AND.EX P1, PT, R10, R3, PT, P1 ;  /* 0x000000030a00720c */ /* 0x000fda0003f26310 */
[----:B------:R-:W-:Y:S05]  /*04e0*/  @P1 BREAK.RELIABLE B2 ;  /* 0x0000000000021942 */ /* 0x000fea0003800100 */
[----:B------:R-:W-:Y:S05]  /*04f0*/  @!P1 BRA `(.L_x_5) ;  /* 0x0000000000109947 */ /* 0x000fea0003800000 */
[----:B------:R-:W-:-:S04]  /*0500*/  LEA R12, P1, R20, UR8, 0x3 ;  /* 0x00000008140c7c11 */ /* 0x000fc8000f8218ff */
[----:B------:R-:W-:-:S06]  /*0510*/  LEA.HI.X R13, R20, UR9, R11, 0x3, P1 ;  /* 0x00000009140d7c11 */ /* 0x000fcc00088f1c0b */
[----:B------:R-:W5:Y:S01]  /*0520*/  LDG.E.64 R12, desc[UR4][R12.64] ;  /* 0x000000040c0c7981 */ /* 0x000f62000c1e1b00 */
[----:B------:R-:W-:Y:S05]  /*0530*/  BRA `(.L_x_6) ;  /* 0x00000000003c7947 */ /* 0x000fea0003800000 */
.L_x_5:
[C---:B------:R-:W-:Y:S02]  /*0540*/  LEA R12, P1, R20.reuse, UR8, 0x3 ;  /* 0x00000008140c7c11 */ /* 0x040fe4000f8218ff */
[C---:B-----5:R-:W-:Y:S02]  /*0550*/  LEA R18, P2, R9.reuse, UR8, 0x3 ;  /* 0x0000000809127c11 */ /* 0x060fe4000f8418ff */
[----:B------:R-:W-:Y:S02]  /*0560*/  LEA.HI.X R13, R20, UR9, R11, 0x3, P1 ;  /* 0x00000009140d7c11 */ /* 0x000fe400088f1c0b */
[----:B------:R-:W-:-:S04]  /*0570*/  LEA.HI.X R19, R9, UR9, R10, 0x3, P2 ;  /* 0x0000000909137c11 */ /* 0x000fc800090f1c0a */
[----:B------:R-:W2:Y:S04]  /*0580*/  LDG.E.64 R12, desc[UR4][R12.64] ;  /* 0x000000040c0c7981 */ /* 0x000ea8000c1e1b00 */
[----:B------:R-:W2:Y:S02]  /*0590*/  LDG.E.64 R18, desc[UR4][R18.64] ;  /* 0x0000000412127981 */ /* 0x000ea4000c1e1b00 */
[----:B--2---:R-:W-:-:S04]  /*05a0*/  ISETP.GE.U32.AND P1, PT, R12, R18, PT ;  /* 0x000000120c00720c */ /* 0x004fc80003f26070 */
[----:B------:R-:W-:-:S13]  /*05b0*/  ISETP.GE.AND.EX P1, PT, R13, R19, PT, P1 ;  /* 0x000000130d00720c */ /* 0x000fda0003f26310 */
[----:B------:R-:W-:Y:S05]  /*05c0*/  @!P1 BREAK.RELIABLE B2 ;  /* 0x0000000000029942 */ /* 0x000fea0003800100 */
[----:B------:R-:W-:Y:S05]  /*05d0*/  @!P1 BRA `(.L_x_6) ;  /* 0x0000000000149947 */ /* 0x000fea0003800000 */
.L_x_4:
[----:B------:R-:W-:Y:S05]  /*05e0*/  BSYNC.RELIABLE B2 ;  /* 0x0000000000027941 */ /* 0x000fea0003800100 */
.L_x_3:
[----:B-----5:R1:W-:Y:S01]  /*05f0*/  STG.E.64 desc[UR4][R14.64], R18 ;  /* 0x000000120e007986 */ /* 0x0203e2000c101b04 */
[----:B------:R-:W-:-:S05]  /*0600*/  IADD3 R9, P1, PT, R9, 0x1, RZ ;  /* 0x0000000109097810 */ /* 0x000fca0007f3e0ff */
[----:B------:R-:W-:Y:S01]  /*0610*/  IMAD.X R10, RZ, RZ, R10, P1 ;  /* 0x000000ffff0a7224 */ /* 0x000fe200008e060a */
[----:B------:R-:W-:Y:S07]  /*0620*/  BRA `(.L_x_7) ;  /* 0x00000000000c7947 */ /* 0x000fee0003800000 */
.L_x_6:
[----:B-----5:R0:W-:Y:S01]  /*0630*/  STG.E.64 desc[UR4][R14.64], R12 ;  /* 0x0000000c0e007986 */ /* 0x0201e2000c101b04 */
[----:B------:R-:W-:-:S05]  /*0640*/  IADD3 R20, P1, PT, R20, 0x1, RZ ;  /* 0x0000000114147810 */ /* 0x000fca0007f3e0ff */
[----:B------:R-:W-:-:S08]  /*0650*/  IMAD.X R11, RZ, RZ, R11, P1 ;  /* 0x000000ffff0b7224 */ /* 0x000fd000008e060b */
.L_x_7:
[----:B------:R-:W-:Y:S05]  /*0660*/  BSYNC.RECONVERGENT B1 ;  /* 0x0000000000017941 */ /* 0x000fea0003800200 */
.L_x_2:
[----:B------:R-:W-:Y:S02]  /*0670*/  IADD3 R8, P1, PT, R8, 0x1, RZ ;  /* 0x0000000108087810 */ /* 0x000fe40007f3e0ff */
[----:B01----:R-:W-:-:S03]  /*0680*/  IADD3 R14, P2, PT, R14, 0x8, RZ ;  /* 0x000000080e0e7810 */ /* 0x003fc60007f5e0ff */
[----:B------:R-:W-:Y:S02]  /*0690*/  IMAD.X R7, RZ, RZ, R7, P1 ;  /* 0x000000ffff077224 */ /* 0x000fe400008e0607 */
[----:B------:R-:W-:Y:S01]  /*06a0*/  IMAD.X R15, RZ, RZ, R15, P2 ;  /* 0x000000ffff0f7224 */ /* 0x000fe200010e060f */
[----:B------:R-:W-:Y:S07]  /*06b0*/  @P0 BRA `(.L_x_8) ;  /* 0xfffffffc004c0947 */ /* 0x000fee000383ffff */
.L_x_1:
[----:B------:R-:W-:Y:S05]  /*06c0*/  BSYNC.RECONVERGENT B0 ;  /* 0x0000000000007941 */ /* 0x000fea0003800200 */
.L_x_0:
[----:B------:R-:W-:Y:S05]  /*06d0*/  WARPSYNC.ALL ;  /* 0x0000000000007948 */ /* 0x000fea0003800000 */
[----:B------:R-:W-:-:S05]  /*06e0*/  IADD3 R4, P0, PT, -R4, R16, RZ ;  /* 0x0000001004047210 */ /* 0x000fca0007f1e1ff */
[----:B------:R-:W-:Y:S01]  /*06f0*/  IMAD.X R21, R0, 0x1, ~R21, P0 ;  /* 0x0000000100157824 */ /* 0x000fe200000e0e15 */
[----:B------:R-:W-:-:S04]  /*0700*/  ISETP.GT.U32.AND P0, PT, R4, -0x4, PT ;  /* 0xfffffffc0400780c */ /* 0x000fc80003f04070 */
[----:B------:R-:W-:-:S13]  /*0710*/  ISETP.GT.U32.AND.EX P0, PT, R21, -0x1, PT, P0 ;  /* 0xffffffff1500780c */ /* 0x000fda0003f04100 */
[----:B------:R-:W-:Y:S05]  /*0720*/  @P0 EXIT ;  /* 0x000000000000094d */ /* 0x000fea0003800000 */
[----:B------:R-:W0:Y:S01]  /*0730*/  LDCU.64 UR6, c[0x0][0x388] ;  /* 0x00007100ff0677ac */ /* 0x000e220008000a00 */
[----:B------:R-:W1:Y:S01]  /*0740*/  LDCU.64 UR8, c[0x0][0x380] ;  /* 0x00007000ff0877ac */ /* 0x000e620008000a00 */
[----:B0-----:R-:W-:-:S04]  /*0750*/  LEA R12, P0, R8, UR6, 0x3 ;  /* 0x00000006080c7c11 */ /* 0x001fc8000f8018ff */
[----:B------:R-:W-:Y:S02]  /*0760*/  IADD3 R12, P1, PT, R12, 0x10, RZ ;  /* 0x000000100c0c7810 */ /* 0x000fe40007f3e0ff */
[----:B------:R-:W-:-:S05]  /*0770*/  LEA.HI.X R13, R8, UR7, R7, 0x3, P0 ;  /* 0x00000007080d7c11 */ /* 0x000fca00080f1c07 */
[----:B-1----:R-:W-:-:S07]  /*0780*/  IMAD.X R13, RZ, RZ, R13, P1 ;  /* 0x000000ffff0d7224 */ /* 0x002fce00008e060d */
.L_x_37:
[----:B------:R-:W-:Y:S01]  /*0790*/  ISETP.GE.U32.AND P0, PT, R20, R5, PT ;  /* 0x000000051400720c */ /* 0x000fe20003f06070 */
[----:B------:R-:W-:Y:S03]  /*07a0*/  BSSY.RECONVERGENT B0, `(.L_x_9) ;  /* 0x0000027000007945 */ /* 0x000fe60003800200 */
[----:B------:R-:W-:-:S13]  /*07b0*/  ISETP.GE.AND.EX P0, PT, R11, R6, PT, P0 ;  /* 0x000000060b00720c */ /* 0x000fda0003f06300 */
[----:B------:R-:W-:Y:S05]  /*07c0*/  @!P0 BRA `(.L_x_10) ;  /* 0x0000000000188947 */ /* 0x000fea0003800000 */
[----:B------:R-:W-:Y:S02]  /*07d0*/  IMAD.U32 R0, RZ, RZ, UR8 ;  /* 0x00000008ff007e24 */ /* 0x000fe4000f8e00ff */
[----:B------:R-:W-:-:S03]  /*07e0*/  IMAD.U32 R4, RZ, RZ, UR9 ;  /* 0x00000009ff047e24 */ /* 0x000fc6000f8e00ff */
[----:B------:R-:W-:-:S04]  /*07f0*/  LEA R14, P0, R9, R0, 0x3 ;  /* 0x00000000090e7211 */ /* 0x000fc800078018ff */
[----:B------:R-:W-:-:S06]  /*0800*/  LEA.HI.X R15, R9, R4, R10, 0x3, P0 ;  /* 0x00000004090f7211 */ /* 0x000fcc00000f1c0a */
[----:B------:R-:W5:Y:S01]  /*0810*/  LDG.E.64 R14, desc[UR4][R14.64] ;  /* 0x000000040e0e7981 */ /* 0x000f62000c1e1b00 */
[----:B------:R-:W-:Y:S05]  /*0820*/  BRA `(.L_x_11) ;  /* 0x00000000006c7947 */ /* 0x000fea0003800000 */
.L_x_10:
[----:B------:R-:W-:Y:S01]  /*0830*/  ISETP.GE.U32.AND P0, PT, R9, R2, PT ;  /* 0x000000020900720c */ /* 0x000fe20003f06070 */
[----:B------:R-:W-:Y:S03]  /*0840*/  BSSY.RELIABLE B1, `(.L_x_12) ;  /* 0x0000015000017945 */ /* 0x000fe60003800100 */
        /* <DEDUP_REMOVED lines=8> */
.L_x_13:
[----:B------:R-:W-:Y:S02]  /*08d0*/  IMAD.U32 R0, RZ, RZ, UR8 ;  /* 0x00000008ff007e24 */ /* 0x000fe4000f8e00ff */
[----:B------:R-:W-:-:S03]  /*08e0*/  IMAD.U32 R4, RZ, RZ, UR9 ;  /* 0x00000009ff047e24 */ /* 0x000fc6000f8e00ff */
[CC--:B------:R-:W-:Y:S02]  /*08f0*/  LEA R16, P0, R20.reuse, R0.reuse, 0x3 ;  /* 0x0000000014107211 */ /* 0x0c0fe400078018ff */
[C---:B------:R-:W-:Y:S02]  /*0900*/  LEA R14, P1, R9.reuse, R0, 0x3 ;  /* 0x00000000090e7211 */ /* 0x040fe400078218ff */
[-C--:B------:R-:W-:Y:S02]  /*0910*/  LEA.HI.X R17, R20, R4.reuse, R11, 0x3, P0 ;  /* 0x0000000414117211 */ /* 0x080fe400000f1c0b */
[----:B------:R-:W-:-:S04]  /*0920*/  LEA.HI.X R15, R9, R4, R10, 0x3, P1 ;  /* 0x00000004090f7211 */ /* 0x000fc800008f1c0a */
[----:B------:R-:W2:Y:S04]  /*0930*/  LDG.E.64 R16, desc[UR4][R16.64] ;  /* 0x0000000410107981 */ /* 0x000ea8000c1e1b00 */
[----:B------:R-:W2:Y:S02]  /*0940*/  LDG.E.64 R14, desc[UR4][R14.64] ;  /* 0x000000040e0e7981 */ /* 0x000ea4000c1e1b00 */
[----:B--2---:R-:W-:-:S04]  /*0950*/  ISETP.GE.U32.AND P0, PT, R16, R14, PT ;  /* 0x0000000e1000720c */ /* 0x004fc80003f06070 */
[----:B------:R-:W-:-:S13]  /*0960*/  ISETP.GE.AND.EX P0, PT, R17, R15, PT, P0 ;  /* 0x0000000f1100720c */ /* 0x000fda0003f06300 */
[----:B------:R-:W-:Y:S05]  /*0970*/  @P0 BREAK.RELIABLE B1 ;  /* 0x0000000000010942 */ /* 0x000fea0003800100 */
[----:B------:R-:W-:Y:S05]  /*0980*/  @P0 BRA `(.L_x_11) ;  /* 0x0000000000140947 */ /* 0x000fea0003800000 */
.L_x_14:
[----:B------:R-:W-:Y:S05]  /*0990*/  BSYNC.RELIABLE B1 ;  /* 0x0000000000017941 */ /* 0x000fea0003800100 */
.L_x_12:
[----:B-----5:R0:W-:Y:S01]  /*09a0*/  STG.E.64 desc[UR4][R12.64+-0x10], R16 ;  /* 0xfffff0100c007986 */ /* 0x0201e2000c101b04 */
[----:B------:R-:W-:-:S05]  /*09b0*/  IADD3 R20, P0, PT, R20, 0x1, RZ ;  /* 0x0000000114147810 */ /* 0x000fca0007f1e0ff */
[----:B------:R-:W-:Y:S01]  /*09c0*/  IMAD.X R11, RZ, RZ, R11, P0 ;  /* 0x000000ffff0b7224 */ /* 0x000fe200000e060b */
[----:B------:R-:W-:Y:S07]  /*09d0*/  BRA `(.L_x_15) ;  /* 0x00000000000c7947 */ /* 0x000fee0003800000 */
.L_x_11:
[----:B-----5:R1:W-:Y:S01]  /*09e0*/  STG.E.64 desc[UR4][R12.64+-0x10], R14 ;  /* 0xfffff00e0c007986 */ /* 0x0203e2000c101b04 */
[----:B------:R-:W-:-:S05]  /*09f0*/  IADD3 R9, P0, PT, R9, 0x1, RZ ;  /* 0x0000000109097810 */ /* 0x000fca0007f1e0ff */
[----:B------:R-:W-:-:S08]  /*0a00*/  IMAD.X R10, RZ, RZ, R10, P0 ;  /* 0x000000ffff0a7224 */ /* 0x000fd000000e060a */
.L_x_15:
[----:B------:R-:W-:Y:S05]  /*0a10*/  BSYNC.RECONVERGENT B0 ;  /* 0x0000000000007941 */ /* 0x000fea0003800200 */
.L_x_9:
[----:B------:R-:W-:Y:S01]  /*0a20*/  ISETP.GE.U32.AND P0, PT, R20, R5, PT ;  /* 0x000000051400720c */ /* 0x000fe20003f06070 */
[----:B------:R-:W-:Y:S04]  /*0a30*/  BSSY.RECONVERGENT B1, `(.L_x_16) ;  /* 0x0000022000017945 */ /* 0x000fe80003800200 */
[----:B------:R-:W-:Y:S01]  /*0a40*/  BSSY.RELIABLE B0, `(.L_x_17) ;  /* 0x0000019000007945 */ /* 0x000fe20003800100 */
[----:B------:R-:W-:-:S13]  /*0a50*/  ISETP.GE.AND.EX P0, PT, R11, R6, PT, P0 ;  /* 0x000000060b00720c */ /* 0x000fda0003f06300 */
[----:B------:R-:W-:Y:S05]  /*0a60*/  @!P0 BRA `(.L_x_18) ;  /* 0x0000000000108947 */ /* 0x000fea0003800000 */
[----:B0-----:R-:W-:-:S04]  /*0a70*/  LEA R16, P0, R9, R0, 0x3 ;  /* 0x0000000009107211 */ /* 0x001fc800078018ff */
[----:B------:R-:W-:-:S06]  /*0a80*/  LEA.HI.X R17, R9, R4, R10, 0x3, P0 ;  /* 0x0000000409117211 */ /* 0x000fcc00000f1c0a */
[----:B------:R-:W5:Y:S01]  /*0a90*/  LDG.E.64 R16, desc[UR4][R16.64] ;  /* 0x0000000410107981 */ /* 0x000f62000c1e1b00 */
[----:B------:R-:W-:Y:S05]  /*0aa0*/  BRA `(.L_x_19) ;  /* 0x0000000000487947 */ /* 0x000fea0003800000 */
.L_x_18:
[----:B------:R-:W-:-:S04]  /*0ab0*/  ISETP.GE.U32.AND P0, PT, R9, R2, PT ;  /* 0x000000020900720c */ /* 0x000fc80003f06070 */
[----:B------:R-:W-:-:S13]  /*0ac0*/  ISETP.GE.AND.EX P0, PT, R10, R3, PT, P0 ;  /* 0x000000030a00720c */ /* 0x000fda0003f06300 */
[----:B------:R-:W-:Y:S05]  /*0ad0*/  @P0 BREAK.RELIABLE B0 ;  /* 0x0000000000000942 */ /* 0x000fea0003800100 */
[----:B------:R-:W-:Y:S05]  /*0ae0*/  @!P0 BRA `(.L_x_20) ;  /* 0x0000000000108947 */ /* 0x000fea0003800000 */
[----:B-1----:R-:W-:-:S04]  /*0af0*/  LEA R14, P0, R20, R0, 0x3 ;  /* 0x00000000140e7211 */ /* 0x002fc800078018ff */
[----:B------:R-:W-:-:S06]  /*0b00*/  LEA.HI.X R15, R20, R4, R11, 0x3, P0 ;  /* 0x00000004140f7211 */ /* 0x000fcc00000f1c0b */
[----:B------:R-:W5:Y:S01]  /*0b10*/  LDG.E.64 R14, desc[UR4][R14.64] ;  /* 0x000000040e0e7981 */ /* 0x000f62000c1e1b00 */
[----:B------:R-:W-:Y:S05]  /*0b20*/  BRA `(.L_x_21) ;  /* 0x00000000003c7947 */ /* 0x000fea0003800000 */
.L_x_20:
[CC--:B-1----:R-:W-:Y:S02]  /*0b30*/  LEA R14, P0, R20.reuse, R0.reuse, 0x3 ;  /* 0x00000000140e7211 */ /* 0x0c2fe400078018ff */
[C---:B0-----:R-:W-:Y:S02]  /*0b40*/  LEA R16, P1, R9.reuse, R0, 0x3 ;  /* 0x0000000009107211 */ /* 0x041fe400078218ff */
[-C--:B------:R-:W-:Y:S02]  /*0b50*/  LEA.HI.X R15, R20, R4.reuse, R11, 0x3, P0 ;  /* 0x00000004140f7211 */ /* 0x080fe400000f1c0b */
[----:B------:R-:W-:-:S04]  /*0b60*/  LEA.HI.X R17, R9, R4, R10, 0x3, P1 ;  /* 0x0000000409117211 */ /* 0x000fc800008f1c0a */
[----:B------:R-:W2:Y:S04]  /*0b70*/  LDG.E.64 R14, desc[UR4][R14.64] ;  /* 0x000000040e0e7981 */ /* 0x000ea8000c1e1b00 */
[----:B------:R-:W2:Y:S02]  /*0b80*/  LDG.E.64 R16, desc[UR4][R16.64] ;  /* 0x0000000410107981 */ /* 0x000ea4000c1e1b00 */
[----:B--2---:R-:W-:-:S04]  /*0b90*/  ISETP.GE.U32.AND P0, PT, R14, R16, PT ;  /* 0x000000100e00720c */ /* 0x004fc80003f06070 */
[----:B------:R-:W-:-:S13]  /*0ba0*/  ISETP.GE.AND.EX P0, PT, R15, R17, PT, P0 ;  /* 0x000000110f00720c */ /* 0x000fda0003f06300 */
[----:B------:R-:W-:Y:S05]  /*0bb0*/  @!P0 BREAK.RELIABLE B0 ;  /* 0x0000000000008942 */ /* 0x000fea0003800100 */
[----:B------:R-:W-:Y:S05]  /*0bc0*/  @!P0 BRA `(.L_x_21) ;  /* 0x0000000000148947 */ /* 0x000fea0003800000 */
.L_x_19:
[----:B------:R-:W-:Y:S05]  /*0bd0*/  BSYNC.RELIABLE B0 ;  /* 0x0000000000007941 */ /* 0x000fea0003800100 */
.L_x_17:
[----:B-----5:R2:W-:Y:S01]  /*0be0*/  STG.E.64 desc[UR4][R12.64+-0x8], R16 ;  /* 0xfffff8100c007986 */ /* 0x0205e2000c101b04 */
[----:B------:R-:W-:-:S05]  /*0bf0*/  IADD3 R9, P0, PT, R9, 0x1, RZ ;  /* 0x0000000109097810 */ /* 0x000fca0007f1e0ff */
[----:B------:R-:W-:Y:S01]  /*0c00*/  IMAD.X R10, RZ, RZ, R10, P0 ;  /* 0x000000ffff0a7224 */ /* 0x000fe200000e060a */
[----:B------:R-:W-:Y:S07]  /*0c10*/  BRA `(.L_x_22) ;  /* 0x00000000000c7947 */ /* 0x000fee0003800000 */
.L_x_21:
[----:B-----5:R1:W-:Y:S01]  /*0c20*/  STG.E.64 desc[UR4][R12.64+-0x8], R14 ;  /* 0xfffff80e0c007986 */ /* 0x0203e2000c101b04 */
[----:B------:R-:W-:-:S05]  /*0c30*/  IADD3 R20, P0, PT, R20, 0x1, RZ ;  /* 0x0000000114147810 */ /* 0x000fca0007f1e0ff */
[----:B------:R-:W-:-:S08]  /*0c40*/  IMAD.X R11, RZ, RZ, R11, P0 ;  /* 0x000000ffff0b7224 */ /* 0x000fd000000e060b */
.L_x_22:
[----:B------:R-:W-:Y:S05]  /*0c50*/  BSYNC.RECONVERGENT B1 ;  /* 0x0000000000017941 */ /* 0x000fea0003800200 */
.L_x_16:
[----:B------:R-:W-:Y:S01]  /*0c60*/  ISETP.GE.U32.AND P0, PT, R20, R5, PT ;  /* 0x000000051400720c */ /* 0x000fe20003f06070 */
[----:B------:R-:W-:Y:S04]  /*0c70*/  BSSY.RECONVERGENT B2, `(.L_x_23) ;  /* 0x0000022000027945 */ /* 0x000fe80003800200 */
[----:B------:R-:W-:Y:S01]  /*0c80*/  BSSY.RELIABLE B1, `(.L_x_24) ;  /* 0x0000019000017945 */ /* 0x000fe20003800100 */
[----:B------:R-:W-:-:S13]  /*0c90*/  ISETP.GE.AND.EX P0, PT, R11, R6, PT, P0 ;  /* 0x000000060b00720c */ /* 0x000fda0003f06300 */
[----:B------:R-:W-:Y:S05]  /*0ca0*/  @!P0 BRA `(.L_x_25) ;  /* 0x0000000000108947 */ /* 0x000fea0003800000 */
[----:B0-2---:R-:W-:-:S04]  /*0cb0*/  LEA R16, P0, R9, R0, 0x3 ;  /* 0x0000000009107211 */ /* 0x005fc800078018ff */
[----:B------:R-:W-:-:S06]  /*0cc0*/  LEA.HI.X R17, R9, R4, R10, 0x3, P0 ;  /* 0x0000000409117211 */ /* 0x000fcc00000f1c0a */
[----:B------:R-:W5:Y:S01]  /*0cd0*/  LDG.E.64 R16, desc[UR4][R16.64] ;  /* 0x0000000410107981 */ /* 0x000f62000c1e1b00 */
[----:B------:R-:W-:Y:S05]  /*0ce0*/  BRA `(.L_x_26) ;  /* 0x0000000000487947 */ /* 0x000fea0003800000 */
.L_x_25:
        /* <DEDUP_REMOVED lines=8> */
.L_x_27:
[CC--:B-1----:R-:W-:Y:S02]  /*0d70*/  LEA R14, P0, R20.reuse, R0.reuse, 0x3 ;  /* 0x00000000140e7211 */ /* 0x0c2fe400078018ff */
[C---:B0-2---:R-:W-:Y:S02]  /*0d80*/  LEA R16, P1, R9.reuse, R0, 0x3 ;  /* 0x0000000009107211 */ /* 0x045fe400078218ff */
        /* <DEDUP_REMOVED lines=8> */
.L_x_26:
[----:B------:R-:W-:Y:S05]  /*0e10*/  BSYNC.RELIABLE B1 ;  /* 0x0000000000017941 */ /* 0x000fea0003800100 */
.L_x_24:
[----:B-----5:R0:W-:Y:S01]  /*0e20*/  STG.E.64 desc[UR4][R12.64], R16 ;  /* 0x000000100c007986 */ /* 0x0201e2000c101b04 */
[----:B------:R-:W-:-:S05]  /*0e30*/  IADD3 R9, P0, PT, R9, 0x1, RZ ;  /* 0x0000000109097810 */ /* 0x000fca0007f1e0ff */
[----:B------:R-:W-:Y:S01]  /*0e40*/  IMAD.X R10, RZ, RZ, R10, P0 ;  /* 0x000000ffff0a7224 */ /* 0x000fe200000e060a */
[----:B------:R-:W-:Y:S07]  /*0e50*/  BRA `(.L_x_29) ;  /* 0x00000000000c7947 */ /* 0x000fee0003800000 */
.L_x_28:
[----:B-----5:R3:W-:Y:S01]  /*0e60*/  STG.E.64 desc[UR4][R12.64], R14 ;  /* 0x0000000e0c007986 */ /* 0x0207e2000c101b04 */
[----:B------:R-:W-:-:S05]  /*0e70*/  IADD3 R20, P0, PT, R20, 0x1, RZ ;  /* 0x0000000114147810 */ /* 0x000fca0007f1e0ff */
[----:B------:R-:W-:-:S08]  /*0e80*/  IMAD.X R11, RZ, RZ, R11, P0 ;  /* 0x000000ffff0b7224 */ /* 0x000fd000000e060b */
.L_x_29:
[----:B------:R-:W-:Y:S05]  /*0e90*/  BSYNC.RECONVERGENT B2 ;  /* 0x0000000000027941 */ /* 0x000fea0003800200 */
.L_x_23:
[----:B------:R-:W-:Y:S01]  /*0ea0*/  ISETP.GE.U32.AND P0, PT, R20, R5, PT ;  /* 0x000000051400720c */ /* 0x000fe20003f06070 */
[----:B------:R-:W-:Y:S04]  /*0eb0*/  BSSY.RECONVERGENT B2, `(.L_x_30) ;  /* 0x0000024000027945 */ /* 0x000fe80003800200 */
[----:B------:R-:W-:Y:S01]  /*0ec0*/  BSSY.RELIABLE B3, `(.L_x_31) ;  /* 0x000001b000037945 */ /* 0x000fe20003800100 */
[----:B------:R-:W-:-:S13]  /*0ed0*/  ISETP.GE.AND.EX P0, PT, R11, R6, PT, P0 ;  /* 0x000000060b00720c */ /* 0x000fda0003f06300 */
[----:B------:R-:W-:Y:S05]  /*0ee0*/  @!P0 BRA `(.L_x_32) ;  /* 0x0000000000108947 */ /* 0x000fea0003800000 */
[----:B-1-3--:R-:W-:-:S04]  /*0ef0*/  LEA R14, P0, R9, R0, 0x3 ;  /* 0x00000000090e7211 */ /* 0x00afc800078018ff */
[----:B------:R-:W-:-:S06]  /*0f00*/  LEA.HI.X R15, R9, R4, R10, 0x3, P0 ;  /* 0x00000004090f7211 */ /* 0x000fcc00000f1c0a */
[----:B------:R-:W5:Y:S01]  /*0f10*/  LDG.E.64 R14, desc[UR4][R14.64] ;  /* 0x000000040e0e7981 */ /* 0x000f62000c1e1b00 */
[----:B------:R-:W-:Y:S05]  /*0f20*/  BRA `(.L_x_33) ;  /* 0x0000000000507947 */ /* 0x000fea0003800000 */
.L_x_32:
[----:B------:R-:W-:-:S04]  /*0f30*/  ISETP.GE.U32.AND P0, PT, R9, R2, PT ;  /* 0x000000020900720c */ /* 0x000fc80003f06070 */
[----:B------:R-:W-:-:S13]  /*0f40*/  ISETP.GE.AND.EX P0, PT, R10, R3, PT, P0 ;  /* 0x000000030a00720c */ /* 0x000fda0003f06300 */
[----:B------:R-:W-:Y:S05]  /*0f50*/  @P0 BREAK.RELIABLE B3 ;  /* 0x0000000000030942 */ /* 0x000fea0003800100 */
[----:B------:R-:W-:Y:S05]  /*0f60*/  @!P0 BRA `(.L_x_34) ;  /* 0x0000000000108947 */ /* 0x000fea0003800000 */
[----:B-1-3--:R-:W-:-:S04]  /*0f70*/  LEA R14, P0, R20, R0, 0x3 ;  /* 0x00000000140e7211 */ /* 0x00afc800078018ff */
[----:B------:R-:W-:-:S06]  /*0f80*/  LEA.HI.X R15, R20, R4, R11, 0x3, P0 ;  /* 0x00000004140f7211 */ /* 0x000fcc00000f1c0b */
[----:B------:R-:W5:Y:S01]  /*0f90*/  LDG.E.64 R14, desc[UR4][R14.64] ;  /* 0x000000040e0e7981 */ /* 0x000f62000c1e1b00 */
[----:B------:R-:W-:Y:S05]  /*0fa0*/  BRA `(.L_x_35) ;  /* 0x0000000000447947 */ /* 0x000fea0003800000 */
.L_x_34:
[CC--:B-1-3--:R-:W-:Y:S02]  /*0fb0*/  LEA R14, P0, R20.reuse, R0.reuse, 0x3 ;  /* 0x00000000140e7211 */ /* 0x0cafe400078018ff */
        /* <DEDUP_REMOVED lines=9> */
[----:B------:R-:W-:Y:S02]  /*1050*/  IMAD.MOV.U32 R14, RZ, RZ, R16 ;  /* 0x000000ffff0e7224 */ /* 0x000fe400078e0010 */
[----:B------:R-:W-:-:S07]  /*1060*/  IMAD.MOV.U32 R15, RZ, RZ, R17 ;  /* 0x000000ffff0f7224 */ /* 0x000fce00078e0011 */
.L_x_33:
[----:B------:R-:W-:Y:S05]  /*1070*/  BSYNC.RELIABLE B3 ;  /* 0x0000000000037941 */ /* 0x000fea0003800100 */
.L_x_31:
[----:B-----5:R3:W-:Y:S01]  /*1080*/  STG.E.64 desc[UR4][R12.64+0x8], R14 ;  /* 0x0000080e0c007986 */ /* 0x0207e2000c101b04 */
[----:B------:R-:W-:-:S05]  /*1090*/  IADD3 R9, P0, PT, R9, 0x1, RZ ;  /* 0x0000000109097810 */ /* 0x000fca0007f1e0ff */
[----:B------:R-:W-:Y:S01]  /*10a0*/  IMAD.X R10, RZ, RZ, R10, P0 ;  /* 0x000000ffff0a7224 */ /* 0x000fe200000e060a */
[----:B------:R-:W-:Y:S07]  /*10b0*/  BRA `(.L_x_36) ;  /* 0x00000000000c7947 */ /* 0x000fee0003800000 */
.L_x_35:
[----:B-----5:R1:W-:Y:S01]  /*10c0*/  STG.E.64 desc[UR4][R12.64+0x8], R14 ;  /* 0x0000080e0c007986 */ /* 0x0203e2000c101b04 */
[----:B------:R-:W-:-:S05]  /*10d0*/  IADD3 R20, P0, PT, R20, 0x1, RZ ;  /* 0x0000000114147810 */ /* 0x000fca0007f1e0ff */
[----:B------:R-:W-:-:S08]  /*10e0*/  IMAD.X R11, RZ, RZ, R11, P0 ;  /* 0x000000ffff0b7224 */ /* 0x000fd000000e060b */
.L_x_36:
[----:B------:R-:W-:Y:S05]  /*10f0*/  BSYNC.RECONVERGENT B2 ;  /* 0x0000000000027941 */ /* 0x000fea0003800200 */
.L_x_30:
[----:B------:R-:W-:Y:S02]  /*1100*/  IADD3 R8, P0, PT, R8, 0x4, RZ ;  /* 0x0000000408087810 */ /* 0x000fe40007f1e0ff */
[----:B0123--:R-:W-:-:S03]  /*1110*/  IADD3 R12, P1, PT, R12, 0x20, RZ ;  /* 0x000000200c0c7810 */ /* 0x00ffc60007f3e0ff */
[----:B------:R-:W-:Y:S01]  /*1120*/  IMAD.X R7, RZ, RZ, R7, P0 ;  /* 0x000000ffff077224 */ /* 0x000fe200000e0607 */
[----:B------:R-:W-:Y:S01]  /*1130*/  ISETP.GE.U32.AND P0, PT, R8, R2, PT ;  /* 0x000000020800720c */ /* 0x000fe20003f06070 */
[----:B------:R-:W-:-:S03]  /*1140*/  IMAD.X R13, RZ, RZ, R13, P1 ;  /* 0x000000ffff0d7224 */ /* 0x000fc600008e060d */
[----:B------:R-:W-:-:S13]  /*1150*/  ISETP.GE.AND.EX P0, PT, R7, R3, PT, P0 ;  /* 0x000000030700720c */ /* 0x000fda0003f06300 */
[----:B------:R-:W-:Y:S05]  /*1160*/  @!P0 BRA `(.L_x_37) ;  /* 0xfffffff400888947 */ /* 0x000fea000383ffff */
[----:B------:R-:W-:Y:S05]  /*1170*/  EXIT ;  /* 0x000000000000794d */ /* 0x000fea0003800000 */
.L_x_38:
[----:B------:R-:W-:-:S00]  /*1180*/  BRA `(.L_x_38) ;  /* 0xfffffffc00fc7947 */ /* 0x000fc0000383ffff */
[----:B------:R-:W-:-:S00]  /*1190*/  NOP ;  /* 0x0000000000007918 */ /* 0x000fc00000000000 */
        /* <DEDUP_REMOVED lines=14> */
.L_x_39:


//--------------------- .nv.shared.reserved.0     --------------------------
	.section	.nv.shared.reserved.0,"aw",@nobits
	.weak		__nv_reservedSMEM_offset_0_alias
	.size		__nv_reservedSMEM_offset_0_alias, 0, 64
	.other		__nv_reservedSMEM_offset_0_alias,@"STO_CUDA_RESERVED_SHARED STV_DEFAULT"
__nv_reservedSMEM_offset_0_alias:
	.zero		0
	.zero		64


//--------------------- .nv.constant0._Z13gpu_mergesortPxS_xx --------------------------
	.section	.nv.constant0._Z13gpu_mergesortPxS_xx,"a",@progbits
	.sectionflags	@""
	.align	4
.nv.constant0._Z13gpu_mergesortPxS_xx:
	.zero		928


//--------------------- SYMBOLS --------------------------

	.type		.nv.reservedSmem.offset0,@object
	.size		.nv.reservedSmem.offset0,0x4
